	.headerflags	@"EF_CUDA_TEXMODE_UNIFIED EF_CUDA_64BIT_ADDRESS EF_CUDA_ACCELERATORS EF_CUDA_SM90 EF_CUDA_VIRTUAL_SM(EF_CUDA_SM90)"
	.elftype	@"ET_EXEC"


//--------------------- .nv.info                  --------------------------
	.section	.nv.info,"",@"SHT_CUDA_INFO"
	.align	4


	//----- nvinfo : EIATTR_REGCOUNT
	.align		4
        /*0000*/ 	.byte	0x04, 0x2f
        /*0002*/ 	.short	(.L_3 - .L_2)
	.align		4
.L_2:
        /*0004*/ 	.word	index@(triton_poi_fused__native_batch_norm_legit_no_training__prelu_kernel_22)
        /*0008*/ 	.word	0x00000020


	//----- nvinfo : EIATTR_MIN_STACK_SIZE
	.align		4
.L_3:
        /*000c*/ 	.byte	0x04, 0x12
        /*000e*/ 	.short	(.L_5 - .L_4)
	.align		4
.L_4:
        /*0010*/ 	.word	index@(triton_poi_fused__native_batch_norm_legit_no_training__prelu_kernel_22)
        /*0014*/ 	.word	0x00000000


	//----- nvinfo : EIATTR_FRAME_SIZE
	.align		4
.L_5:
        /*0018*/ 	.byte	0x04, 0x11
        /*001a*/ 	.short	(.L_7 - .L_6)
	.align		4
.L_6:
        /*001c*/ 	.word	index@(triton_poi_fused__native_batch_norm_legit_no_training__prelu_kernel_22)
        /*0020*/ 	.word	0x00000000


	//----- nvinfo : EIATTR_MIN_STACK_SIZE
	.align		4
.L_7:
        /*0024*/ 	.byte	0x04, 0x12
        /*0026*/ 	.short	(.L_9 - .L_8)
	.align		4
.L_8:
        /*0028*/ 	.word	index@(triton_poi_fused__native_batch_norm_legit_no_training__prelu_kernel_22)
        /*002c*/ 	.word	0x00000000
.L_9:


//--------------------- .nv.info.triton_poi_fused__native_batch_norm_legit_no_training__prelu_kernel_22 --------------------------
	.section	.nv.info.triton_poi_fused__native_batch_norm_legit_no_training__prelu_kernel_22,"",@"SHT_CUDA_INFO"
	.sectionflags	@""
	.align	4


	//----- nvinfo : EIATTR_CUDA_API_VERSION
	.align		4
        /*0000*/ 	.byte	0x04, 0x37
        /*0002*/ 	.short	(.L_11 - .L_10)
.L_10:
        /*0004*/ 	.word	0x0000007c


	//----- nvinfo : EIATTR_KPARAM_INFO
	.align		4
.L_11:
        /*0008*/ 	.byte	0x04, 0x17
        /*000a*/ 	.short	(.L_13 - .L_12)
.L_12:
        /*000c*/ 	.word	0x00000000
        /*0010*/ 	.short	0x0007
        /*0012*/ 	.short	0x0038
        /*0014*/ 	.byte	0x00, 0xf0, 0x11, 0x00


	//----- nvinfo : EIATTR_KPARAM_INFO
	.align		4
.L_13:
        /*0018*/ 	.byte	0x04, 0x17
        /*001a*/ 	.short	(.L_15 - .L_14)
.L_14:
        /*001c*/ 	.word	0x00000000
        /*0020*/ 	.short	0x0006
        /*0022*/ 	.short	0x0030
        /*0024*/ 	.byte	0x00, 0xf4, 0x21, 0x00


	//----- nvinfo : EIATTR_KPARAM_INFO
	.align		4
.L_15:
        /*0028*/ 	.byte	0x04, 0x17
        /*002a*/ 	.short	(.L_17 - .L_16)
.L_16:
        /*002c*/ 	.word	0x00000000
        /*0030*/ 	.short	0x0005
        /*0032*/ 	.short	0x0028
        /*0034*/ 	.byte	0x00, 0xf4, 0x21, 0x00


	//----- nvinfo : EIATTR_KPARAM_INFO
	.align		4
.L_17:
        /*0038*/ 	.byte	0x04, 0x17
        /*003a*/ 	.short	(.L_19 - .L_18)
.L_18:
        /*003c*/ 	.word	0x00000000
        /*0040*/ 	.short	0x0004
        /*0042*/ 	.short	0x0020
        /*0044*/ 	.byte	0x00, 0xf4, 0x21, 0x00


	//----- nvinfo : EIATTR_KPARAM_INFO
	.align		4
.L_19:
        /*0048*/ 	.byte	0x04, 0x17
        /*004a*/ 	.short	(.L_21 - .L_20)
.L_20:
        /*004c*/ 	.word	0x00000000
        /*0050*/ 	.short	0x0003
        /*0052*/ 	.short	0x0018
        /*0054*/ 	.byte	0x00, 0xf4, 0x21, 0x00


	//----- nvinfo : EIATTR_KPARAM_INFO
	.align		4
.L_21:
        /*0058*/ 	.byte	0x04, 0x17
        /*005a*/ 	.short	(.L_23 - .L_22)
.L_22:
        /*005c*/ 	.word	0x00000000
        /*0060*/ 	.short	0x0002
        /*0062*/ 	.short	0x0010
        /*0064*/ 	.byte	0x00, 0xf4, 0x21, 0x00


	//----- nvinfo : EIATTR_KPARAM_INFO
	.align		4
.L_23:
        /*0068*/ 	.byte	0x04, 0x17
        /*006a*/ 	.short	(.L_25 - .L_24)
.L_24:
        /*006c*/ 	.word	0x00000000
        /*0070*/ 	.short	0x0001
        /*0072*/ 	.short	0x0008
        /*0074*/ 	.byte	0x00, 0xf4, 0x21, 0x00


	//----- nvinfo : EIATTR_KPARAM_INFO
	.align		4
.L_25:
        /*0078*/ 	.byte	0x04, 0x17
        /*007a*/ 	.short	(.L_27 - .L_26)
.L_26:
        /*007c*/ 	.word	0x00000000
        /*0080*/ 	.short	0x0000
        /*0082*/ 	.short	0x0000
        /*0084*/ 	.byte	0x00, 0xf4, 0x21, 0x00


	//----- nvinfo : EIATTR_SPARSE_MMA_MASK
	.align		4
.L_27:
        /*0088*/ 	.byte	0x03, 0x50
        /*008a*/ 	.short	0x0000


	//----- nvinfo : EIATTR_MAXREG_COUNT
	.align		4
        /*008c*/ 	.byte	0x03, 0x1b
        /*008e*/ 	.short	0x00ff


	//----- nvinfo : EIATTR_EXIT_INSTR_OFFSETS
	.align		4
        /*0090*/ 	.byte	0x04, 0x1c
        /*0092*/ 	.short	(.L_29 - .L_28)


	//   ....[0]....
.L_28:
        /*0094*/ 	.word	0x00000550


	//   ....[1]....
        /*0098*/ 	.word	0x00000570


	//----- nvinfo : EIATTR_REQNTID
	.align		4
.L_29:
        /*009c*/ 	.byte	0x04, 0x10
        /*009e*/ 	.short	(.L_31 - .L_30)
.L_30:
        /*00a0*/ 	.word	0x00000100
        /*00a4*/ 	.word	0x00000001
        /*00a8*/ 	.word	0x00000001


	//----- nvinfo : EIATTR_CBANK_PARAM_SIZE
	.align		4
.L_31:
        /*00ac*/ 	.byte	0x03, 0x19
        /*00ae*/ 	.short	0x003c


	//----- nvinfo : EIATTR_PARAM_CBANK
	.align		4
        /*00b0*/ 	.byte	0x04, 0x0a
        /*00b2*/ 	.short	(.L_33 - .L_32)
	.align		4
.L_32:
        /*00b4*/ 	.word	index@(.nv.constant0.triton_poi_fused__native_batch_norm_legit_no_training__prelu_kernel_22)
        /*00b8*/ 	.short	0x0210
        /*00ba*/ 	.short	0x003c


	//----- nvinfo : EIATTR_SW_WAR
	.align		4
.L_33:
        /*00bc*/ 	.byte	0x04, 0x36
        /*00be*/ 	.short	(.L_35 - .L_34)
.L_34:
        /*00c0*/ 	.word	0x00000008
.L_35:


//--------------------- .nv.callgraph             --------------------------
	.section	.nv.callgraph,"",@"SHT_CUDA_CALLGRAPH"
	.align	4
	.sectionentsize	8
	.align		4
        /*0000*/ 	.word	0x00000000
	.align		4
        /*0004*/ 	.word	0xffffffff
	.align		4
        /*0008*/ 	.word	0x00000000
	.align		4
        /*000c*/ 	.word	0xfffffffe
	.align		4
        /*0010*/ 	.word	0x00000000
	.align		4
        /*0014*/ 	.word	0xfffffffd
	.align		4
        /*0018*/ 	.word	0x00000000
	.align		4
        /*001c*/ 	.word	0xfffffffc


//--------------------- .nv.constant4             --------------------------
	.section	.nv.constant4,"a",@progbits
	.align	8
	.align		8
.nv.constant4:
        /*0000*/ 	.dword	_$_str
	.align		8
        /*0008*/ 	.dword	_$_str_$_2


//--------------------- .text.triton_poi_fused__native_batch_norm_legit_no_training__prelu_kernel_22 --------------------------
	.section	.text.triton_poi_fused__native_batch_norm_legit_no_training__prelu_kernel_22,"ax",@progbits
	.align	128
        .global         triton_poi_fused__native_batch_norm_legit_no_training__prelu_kernel_22
        .type           triton_poi_fused__native_batch_norm_legit_no_training__prelu_kernel_22,@function
        .size           triton_poi_fused__native_batch_norm_legit_no_training__prelu_kernel_22,(.L_x_1 - triton_poi_fused__native_batch_norm_legit_no_training__prelu_kernel_22)
        .other          triton_poi_fused__native_batch_norm_legit_no_training__prelu_kernel_22,@"STO_CUDA_ENTRY STV_DEFAULT"
triton_poi_fused__native_batch_norm_legit_no_training__prelu_kernel_22:
.text.triton_poi_fused__native_batch_norm_legit_no_training__prelu_kernel_22:
[----:B------:R-:W0:Y:S01]  /*0000*/  LDC R1, c[0x0][0x28] ;  /* 0x00000a00ff017b82 */ /* 0x000e220000000800 */
[----:B------:R-:W1:Y:S07]  /*0010*/  S2R R0, SR_TID.X ;  /* 0x0000000000007919 */ /* 0x000e6e0000002100 */
[----:B------:R-:W2:Y:S01]  /*0020*/  LDC.64 R2, c[0x0][0x228] ;  /* 0x00008a00ff027b82 */ /* 0x000ea20000000a00 */
[----:B------:R-:W-:Y:S01]  /*0030*/  MOV R18, RZ ;  /* 0x000000ff00127202 */ /* 0x000fe20000000f00 */
[----:B------:R-:W-:Y:S01]  /*0040*/  ULDC.64 UR4, c[0x0][0x208] ;  /* 0x0000820000047ab9 */ /* 0x000fe20000000a00 */
[----:B------:R-:W3:Y:S05]  /*0050*/  S2R R5, SR_CTAID.X ;  /* 0x0000000000057919 */ /* 0x000eea0000002500 */
[----:B------:R-:W4:Y:S08]  /*0060*/  LDC.64 R28, c[0x0][0x220] ;  /* 0x00008800ff1c7b82 */ /* 0x000f300000000a00 */
[----:B------:R-:W5:Y:S08]  /*0070*/  LDC.64 R26, c[0x0][0x218] ;  /* 0x00008600ff1a7b82 */ /* 0x000f700000000a00 */
[----:B------:R-:W4:Y:S01]  /*0080*/  LDC.64 R10, c[0x0][0x230] ;  /* 0x00008c00ff0a7b82 */ /* 0x000f220000000a00 */
[----:B-1----:R-:W-:-:S07]  /*0090*/  SHF.L.U32 R0, R0, 0x1, RZ ;  /* 0x0000000100007819 */ /* 0x002fce00000006ff */
[----:B------:R-:W1:Y:S01]  /*00a0*/  LDC.64 R8, c[0x0][0x238] ;  /* 0x00008e00ff087b82 */ /* 0x000e620000000a00 */
[----:B------:R-:W-:-:S04]  /*00b0*/  LOP3.LUT R0, R0, 0x1fe, RZ, 0xc0, !PT ;  /* 0x000001fe00007812 */ /* 0x000fc800078ec0ff */
[----:B---3--:R-:W-:-:S04]  /*00c0*/  LEA R14, R5, R0, 0x9 ;  /* 0x00000000050e7211 */ /* 0x008fc800078e48ff */
[----:B------:R-:W-:Y:S01]  /*00d0*/  IADD3 R15, R14, 0x1, RZ ;  /* 0x000000010e0f7810 */ /* 0x000fe20007ffe0ff */
[C---:B------:R-:W-:Y:S01]  /*00e0*/  IMAD.HI R0, R14.reuse, 0x3e88cb3d, RZ ;  /* 0x3e88cb3d0e007827 */ /* 0x040fe200078e02ff */
[----:B------:R-:W-:-:S03]  /*00f0*/  ISETP.GE.AND P0, PT, R14, 0x20c00, PT ;  /* 0x00020c000e00780c */ /* 0x000fc60003f06270 */
[----:B------:R-:W-:Y:S01]  /*0100*/  IMAD.HI R4, R15, 0x3e88cb3d, RZ ;  /* 0x3e88cb3d0f047827 */ /* 0x000fe200078e02ff */
[----:B------:R-:W-:-:S04]  /*0110*/  SHF.R.U32.HI R5, RZ, 0x1f, R0 ;  /* 0x0000001fff057819 */ /* 0x000fc80000011600 */
[----:B------:R-:W-:Y:S02]  /*0120*/  SHF.R.U32.HI R7, RZ, 0x1f, R4 ;  /* 0x0000001fff077819 */ /* 0x000fe40000011604 */
[----:B------:R-:W-:Y:S01]  /*0130*/  LEA.HI.SX32 R5, R0, R5, 0x1b ;  /* 0x0000000500057211 */ /* 0x000fe200078fdaff */
[----:B------:R-:W-:Y:S01]  /*0140*/  HFMA2.MMA R0, -RZ, RZ, 0, 0 ;  /* 0x00000000ff007435 */ /* 0x000fe200000001ff */
[----:B------:R-:W-:-:S03]  /*0150*/  LEA.HI.SX32 R6, R4, R7, 0x1b ;  /* 0x0000000704067211 */ /* 0x000fc600078fdaff */
[----:B------:R-:W-:Y:S02]  /*0160*/  IMAD R19, R5, -0x83, R14 ;  /* 0xffffff7d05137824 */ /* 0x000fe400078e020e */
[----:B------:R-:W-:Y:S02]  /*0170*/  IMAD R15, R6, -0x83, R15 ;  /* 0xffffff7d060f7824 */ /* 0x000fe400078e020f */
[----:B--2---:R-:W-:-:S04]  /*0180*/  IMAD.WIDE R4, R19, 0x4, R2 ;  /* 0x0000000413047825 */ /* 0x004fc800078e0202 */
[----:B------:R-:W-:Y:S01]  /*0190*/  IMAD.WIDE R6, R15, 0x4, R2 ;  /* 0x000000040f067825 */ /* 0x000fe200078e0202 */
[----:B------:R2:W3:Y:S04]  /*01a0*/  @!P0 LDG.E.EL R0, desc[UR4][R4.64] ;  /* 0x0000000404008981 */ /* 0x0004e8000c2e1900 */
[----:B------:R1:W3:Y:S01]  /*01b0*/  @!P0 LDG.E.EL R18, desc[UR4][R6.64] ;  /* 0x0000000406128981 */ /* 0x0002e2000c2e1900 */
[----:B------:R-:W-:Y:S02]  /*01c0*/  CS2R R16, SRZ ;  /* 0x0000000000107805 */ /* 0x000fe4000001ff00 */
[----:B------:R-:W-:Y:S01]  /*01d0*/  CS2R R2, SRZ ;  /* 0x0000000000027805 */ /* 0x000fe2000001ff00 */
[--C-:B----4-:R-:W-:Y:S01]  /*01e0*/  IMAD.WIDE R24, R19, 0x4, R28.reuse ;  /* 0x0000000413187825 */ /* 0x110fe200078e021c */
[----:B--2---:R-:W2:Y:S03]  /*01f0*/  LDC.64 R4, c[0x0][0x240] ;  /* 0x00009000ff047b82 */ /* 0x004ea60000000a00 */
[----:B------:R-:W-:Y:S01]  /*0200*/  IMAD.WIDE R28, R15, 0x4, R28 ;  /* 0x000000040f1c7825 */ /* 0x000fe200078e021c */
[----:B------:R2:W4:Y:S03]  /*0210*/  @!P0 LDG.E.EL R17, desc[UR4][R24.64] ;  /* 0x0000000418118981 */ /* 0x000526000c2e1900 */
[----:B-----5:R-:W-:Y:S01]  /*0220*/  IMAD.WIDE R26, R14, 0x4, R26 ;  /* 0x000000040e1a7825 */ /* 0x020fe200078e021a */
[----:B------:R-:W5:Y:S01]  /*0230*/  @!P0 LDG.E.EL R16, desc[UR4][R28.64] ;  /* 0x000000041c108981 */ /* 0x000f62000c2e1900 */
[----:B------:R-:W-:-:S02]  /*0240*/  CS2R R22, SRZ ;  /* 0x0000000000167805 */ /* 0x000fc4000001ff00 */
[----:B------:R-:W-:Y:S01]  /*0250*/  CS2R R20, SRZ ;  /* 0x0000000000147805 */ /* 0x000fe2000001ff00 */
[----:B------:R2:W4:Y:S01]  /*0260*/  @!P0 LDG.E.64 R2, desc[UR4][R26.64] ;  /* 0x000000041a028981 */ /* 0x000522000c1e1b00 */
[----:B01----:R-:W-:-:S04]  /*0270*/  IMAD.WIDE R6, R19, 0x4, R10 ;  /* 0x0000000413067825 */ /* 0x003fc800078e020a */
[----:B------:R-:W-:Y:S01]  /*0280*/  IMAD.WIDE R12, R19, 0x4, R8 ;  /* 0x00000004130c7825 */ /* 0x000fe200078e0208 */
[----:B------:R-:W4:Y:S03]  /*0290*/  @!P0 LDG.E.EL R22, desc[UR4][R6.64] ;  /* 0x0000000406168981 */ /* 0x000f26000c2e1900 */
[C---:B------:R-:W-:Y:S01]  /*02a0*/  IMAD.WIDE R10, R15.reuse, 0x4, R10 ;  /* 0x000000040f0a7825 */ /* 0x040fe200078e020a */
[----:B------:R-:W4:Y:S03]  /*02b0*/  @!P0 LDG.E.EL R21, desc[UR4][R12.64] ;  /* 0x000000040c158981 */ /* 0x000f26000c2e1900 */
[----:B------:R-:W-:Y:S01]  /*02c0*/  IMAD.WIDE R8, R15, 0x4, R8 ;  /* 0x000000040f087825 */ /* 0x000fe200078e0208 */
[----:B------:R-:W4:Y:S04]  /*02d0*/  @!P0 LDG.E.EL R23, desc[UR4][R10.64] ;  /* 0x000000040a178981 */ /* 0x000f28000c2e1900 */
[----:B------:R0:W4:Y:S01]  /*02e0*/  @!P0 LDG.E.EL R20, desc[UR4][R8.64] ;  /* 0x0000000408148981 */ /* 0x000122000c2e1900 */
[----:B--2---:R-:W-:-:S04]  /*02f0*/  IMAD.WIDE R24, R19, 0x4, R4 ;  /* 0x0000000413187825 */ /* 0x004fc800078e0204 */
[----:B------:R-:W-:Y:S01]  /*0300*/  IMAD.WIDE R26, R15, 0x4, R4 ;  /* 0x000000040f1a7825 */ /* 0x000fe200078e0204 */
[----:B------:R-:W-:-:S06]  /*0310*/  CS2R R4, SRZ ;  /* 0x0000000000047805 */ /* 0x000fcc000001ff00 */
[----:B------:R-:W2:Y:S04]  /*0320*/  @!P0 LDG.E.EL R5, desc[UR4][R24.64] ;  /* 0x0000000418058981 */ /* 0x000ea8000c2e1900 */
[----:B------:R-:W2:Y:S01]  /*0330*/  @!P0 LDG.E.EL R4, desc[UR4][R26.64] ;  /* 0x000000041a048981 */ /* 0x000ea2000c2e1900 */
[----:B0-----:R-:W-:Y:S01]  /*0340*/  HFMA2.MMA R8, -RZ, RZ, 1.625, 0 ;  /* 0x3e800000ff087435 */ /* 0x001fe200000001ff */
[----:B---3--:R-:W-:Y:S01]  /*0350*/  FADD R0, R0, 9.9999997473787516356e-06 ;  /* 0x3727c5ac00007421 */ /* 0x008fe20000000000 */
[----:B------:R-:W-:-:S03]  /*0360*/  FADD R18, R18, 9.9999997473787516356e-06 ;  /* 0x3727c5ac12127421 */ /* 0x000fc60000000000 */
[----:B------:R-:W0:Y:S08]  /*0370*/  MUFU.SQRT R6, R0 ;  /* 0x0000000000067308 */ /* 0x000e300000002000 */
[----:B------:R-:W1:Y:S01]  /*0380*/  MUFU.SQRT R7, R18 ;  /* 0x0000001200077308 */ /* 0x000e620000002000 */
[C---:B0-----:R-:W-:Y:S02]  /*0390*/  FSETP.GT.AND P1, PT, R6.reuse, 8.50705917302346158658e+37, PT ;  /* 0x7e8000000600780b */ /* 0x041fe40003f24000 */
[----:B------:R-:W-:-:S02]  /*03a0*/  FSETP.GEU.AND P3, PT, R6, 1.175494350822287508e-38, PT ;  /* 0x008000000600780b */ /* 0x000fc40003f6e000 */
[C---:B-1----:R-:W-:Y:S02]  /*03b0*/  FSETP.GT.AND P2, PT, R7.reuse, 8.50705917302346158658e+37, PT ;  /* 0x7e8000000700780b */ /* 0x042fe40003f44000 */
[----:B------:R-:W-:-:S07]  /*03c0*/  FSETP.GEU.AND P4, PT, R7, 1.175494350822287508e-38, PT ;  /* 0x008000000700780b */ /* 0x000fce0003f8e000 */
[----:B------:R-:W-:-:S04]  /*03d0*/  @P1 FMUL R6, R6, 0.25 ;  /* 0x3e80000006061820 */ /* 0x000fc80000400000 */
[----:B------:R-:W-:Y:S01]  /*03e0*/  @!P3 FMUL R6, R6, 16777216 ;  /* 0x4b8000000606b820 */ /* 0x000fe20000400000 */
[----:B------:R-:W-:-:S04]  /*03f0*/  @P2 FMUL R7, R7, 0.25 ;  /* 0x3e80000007072820 */ /* 0x000fc80000400000 */
[----:B------:R-:W-:Y:S01]  /*0400*/  @!P4 FMUL R7, R7, 16777216 ;  /* 0x4b8000000707c820 */ /* 0x000fe20000400000 */
[----:B------:R-:W0:Y:S01]  /*0410*/  MUFU.RCP R6, R6 ;  /* 0x0000000600067308 */ /* 0x000e220000001000 */
[----:B------:R-:W-:-:S07]  /*0420*/  FSEL R9, R8, 1, P1 ;  /* 0x3f80000008097808 */ /* 0x000fce0000800000 */
[----:B------:R-:W1:Y:S01]  /*0430*/  MUFU.RCP R7, R7 ;  /* 0x0000000700077308 */ /* 0x000e620000001000 */
[----:B------:R-:W-:Y:S01]  /*0440*/  FSEL R8, R8, 1, P2 ;  /* 0x3f80000008087808 */ /* 0x000fe20001000000 */
[----:B------:R-:W-:-:S04]  /*0450*/  @!P3 FMUL R9, R9, 16777216 ;  /* 0x4b8000000909b820 */ /* 0x000fc80000400000 */
[----:B------:R-:W-:Y:S01]  /*0460*/  @!P4 FMUL R8, R8, 16777216 ;  /* 0x4b8000000808c820 */ /* 0x000fe20000400000 */
[----:B0-----:R-:W-:Y:S01]  /*0470*/  FMUL R0, R6, R9 ;  /* 0x0000000906007220 */ /* 0x001fe20000400000 */
[----:B----4-:R-:W-:Y:S01]  /*0480*/  FADD R17, -R17, R2 ;  /* 0x0000000211117221 */ /* 0x010fe20000000100 */
[----:B-----5:R-:W-:Y:S02]  /*0490*/  FADD R16, -R16, R3 ;  /* 0x0000000310107221 */ /* 0x020fe40000000100 */
[----:B------:R-:W0:Y:S01]  /*04a0*/  LDC.64 R2, c[0x0][0x210] ;  /* 0x00008400ff027b82 */ /* 0x000e220000000a00 */
[----:B-1----:R-:W-:Y:S01]  /*04b0*/  FMUL R9, R7, R8 ;  /* 0x0000000807097220 */ /* 0x002fe20000400000 */
[----:B------:R-:W-:-:S03]  /*04c0*/  FMUL R0, R17, R0 ;  /* 0x0000000011007220 */ /* 0x000fc60000400000 */
[----:B------:R-:W-:Y:S01]  /*04d0*/  FMUL R9, R16, R9 ;  /* 0x0000000910097220 */ /* 0x000fe20000400000 */
[----:B------:R-:W-:-:S03]  /*04e0*/  FFMA R22, R0, R22, R21 ;  /* 0x0000001600167223 */ /* 0x000fc60000000015 */
[----:B------:R-:W-:Y:S02]  /*04f0*/  FFMA R23, R9, R23, R20 ;  /* 0x0000001709177223 */ /* 0x000fe40000000014 */
[----:B------:R-:W-:-:S03]  /*0500*/  FSETP.GT.AND P1, PT, R22, RZ, PT ;  /* 0x000000ff1600720b */ /* 0x000fc60003f24000 */
[----:B------:R-:W-:Y:S01]  /*0510*/  FSETP.GT.AND P2, PT, R23, RZ, PT ;  /* 0x000000ff1700720b */ /* 0x000fe20003f44000 */
[----:B0-----:R-:W-:-:S09]  /*0520*/  IMAD.WIDE R2, R14, 0x4, R2 ;  /* 0x000000040e027825 */ /* 0x001fd200078e0202 */
[----:B--2---:R-:W-:-:S03]  /*0530*/  @!P1 FMUL R22, R22, R5 ;  /* 0x0000000516169220 */ /* 0x004fc60000400000 */
[----:B------:R-:W-:Y:S01]  /*0540*/  @!P2 FMUL R23, R23, R4 ;  /* 0x000000041717a220 */ /* 0x000fe20000400000 */
[----:B------:R-:W-:Y:S06]  /*0550*/  @P0 EXIT ;  /* 0x000000000000094d */ /* 0x000fec0003800000 */
[----:B------:R-:W-:Y:S01]  /*0560*/  STG.E.64 desc[UR4][R2.64], R22 ;  /* 0x0000001602007986 */ /* 0x000fe2000c101b04 */
[----:B------:R-:W-:Y:S05]  /*0570*/  EXIT ;  /* 0x000000000000794d */ /* 0x000fea0003800000 */
.L_x_0:
[----:B------:R-:W-:-:S00]  /*0580*/  BRA `(.L_x_0) ;  /* 0xfffffffc00fc7947 */ /* 0x000fc0000383ffff */
[----:B------:R-:W-:-:S00]  /*0590*/  NOP ;  /* 0x0000000000007918 */ /* 0x000fc00000000000 */
        /* <DEDUP_REMOVED lines=14> */
.L_x_1:


//--------------------- .nv.global.init           --------------------------
	.section	.nv.global.init,"aw",@progbits
.nv.global.init:
	.type		_$_str,@object
	.size		_$_str,(_$_str_$_2 - _$_str)
_$_str:
        /*0000*/ 	.byte	0x5f, 0x5f, 0x43, 0x55, 0x44, 0x41, 0x5f, 0x46, 0x54, 0x5a, 0x00
	.type		_$_str_$_2,@object
	.size		_$_str_$_2,(.L_1 - _$_str_$_2)
_$_str_$_2:
        /*000b*/ 	.byte	0x5f, 0x5f, 0x43, 0x55, 0x44, 0x41, 0x5f, 0x50, 0x52, 0x45, 0x43, 0x5f, 0x53, 0x51, 0x52, 0x54
        /*001b*/ 	.byte	0x00
.L_1:


//--------------------- .nv.constant0.triton_poi_fused__native_batch_norm_legit_no_training__prelu_kernel_22 --------------------------
	.section	.nv.constant0.triton_poi_fused__native_batch_norm_legit_no_training__prelu_kernel_22,"a",@progbits
	.sectionflags	@""
	.align	4
.nv.constant0.triton_poi_fused__native_batch_norm_legit_no_training__prelu_kernel_22:
	.zero		588
